//
// Generated by NVIDIA NVVM Compiler
//
// Compiler Build ID: CL-36424714
// Cuda compilation tools, release 13.0, V13.0.88
// Based on NVVM 20.0.0
//

.version 9.0
.target sm_100
.address_size 64

	// .globl	_Z4testPiS_i

.visible .entry _Z4testPiS_i(
	.param .u64 .ptr .align 1 _Z4testPiS_i_param_0,
	.param .u64 .ptr .align 1 _Z4testPiS_i_param_1,
	.param .u32 _Z4testPiS_i_param_2
)
{


	ret;

}


// ===== COMPILED SASS (sm_100) =====

	.target	sm_100

	.elftype	@"ET_EXEC"


//--------------------- .note.nv.tkinfo           --------------------------
	.section	.note.nv.tkinfo,"",@"SHT_NOTE"
	.sectionflags	@"SHF_NOTE_NV_TKINFO"
	.tkinfo
        /*0018*/ 	.word	0x00000002
        /*0030*/ 	.string	""
        /*0030*/ 	.string	"ptxas"
        /*0030*/ 	.string	"Cuda compilation tools, release 13.0, V13.0.88"
        /*0030*/ 	.string	"Build cuda_13.0.r13.0/compiler.36424714_0"
        /*0030*/ 	.string	"-arch sm_100 -m 64 "



//--------------------- .note.nv.cuinfo           --------------------------
	.section	.note.nv.cuinfo,"",@"SHT_NOTE"
	.sectionflags	@"SHF_NOTE_NV_CUINFO"
        /*0018*/ 	.short	0x0002
        /*001a*/ 	.short	0x0064
        /*001c*/ 	.short	0x0082
	.zero		2


//--------------------- .nv.info                  --------------------------
	.section	.nv.info,"",@"SHT_CUDA_INFO"
	.align	4


	//----- nvinfo : EIATTR_REGCOUNT
	.align		4
        /*0000*/ 	.byte	0x04, 0x2f
        /*0002*/ 	.short	(.L_1 - .L_0)
	.align		4
.L_0:
        /*0004*/ 	.word	index@(_Z4testPiS_i)
        /*0008*/ 	.word	0x00000004


	//----- nvinfo : EIATTR_FRAME_SIZE
	.align		4
.L_1:
        /*000c*/ 	.byte	0x04, 0x11
        /*000e*/ 	.short	(.L_3 - .L_2)
	.align		4
.L_2:
        /*0010*/ 	.word	index@(_Z4testPiS_i)
        /*0014*/ 	.word	0x00000000


	//----- nvinfo : EIATTR_MIN_STACK_SIZE
	.align		4
.L_3:
        /*0018*/ 	.byte	0x04, 0x12
        /*001a*/ 	.short	(.L_5 - .L_4)
	.align		4
.L_4:
        /*001c*/ 	.word	index@(_Z4testPiS_i)
        /*0020*/ 	.word	0x00000000
.L_5:


//--------------------- .nv.compat                --------------------------
	.section	.nv.compat,"",@"SHT_CUDA_COMPAT_INFO"
	.align	4
        /*0000*/ 	.byte	0x02, 0x09, 0x00, 0x00, 0x02, 0x02, 0x01, 0x00, 0x02, 0x05, 0x05, 0x00, 0x03, 0x07, 0x01, 0x01
        /*0010*/ 	.byte	0x02, 0x03, 0x00, 0x00, 0x02, 0x06, 0x01, 0x00, 0x04, 0x0b, 0x08, 0x00, 0x09, 0x00, 0x00, 0x00
        /*0020*/ 	.byte	0x00, 0x00, 0x00, 0x00


//--------------------- .nv.info._Z4testPiS_i     --------------------------
	.section	.nv.info._Z4testPiS_i,"",@"SHT_CUDA_INFO"
	.sectionflags	@""
	.align	4


	//----- nvinfo : EIATTR_CUDA_API_VERSION
	.align		4
        /*0000*/ 	.byte	0x04, 0x37
        /*0002*/ 	.short	(.L_7 - .L_6)
.L_6:
        /*0004*/ 	.word	0x00000082


	//----- nvinfo : EIATTR_KPARAM_INFO
	.align		4
.L_7:
        /*0008*/ 	.byte	0x04, 0x17
        /*000a*/ 	.short	(.L_9 - .L_8)
.L_8:
        /*000c*/ 	.word	0x00000000
        /*0010*/ 	.short	0x0002
        /*0012*/ 	.short	0x0010
        /*0014*/ 	.byte	0x00, 0xf0, 0x11, 0x00


	//----- nvinfo : EIATTR_KPARAM_INFO
	.align		4
.L_9:
        /*0018*/ 	.byte	0x04, 0x17
        /*001a*/ 	.short	(.L_11 - .L_10)
.L_10:
        /*001c*/ 	.word	0x00000000
        /*0020*/ 	.short	0x0001
        /*0022*/ 	.short	0x0008
        /*0024*/ 	.byte	0x00, 0xf5, 0x21, 0x00


	//----- nvinfo : EIATTR_KPARAM_INFO
	.align		4
.L_11:
        /*0028*/ 	.byte	0x04, 0x17
        /*002a*/ 	.short	(.L_13 - .L_12)
.L_12:
        /*002c*/ 	.word	0x00000000
        /*0030*/ 	.short	0x0000
        /*0032*/ 	.short	0x0000
        /*0034*/ 	.byte	0x00, 0xf5, 0x21, 0x00


	//----- nvinfo : EIATTR_SPARSE_MMA_MASK
	.align		4
.L_13:
        /*0038*/ 	.byte	0x03, 0x50
        /*003a*/ 	.short	0x0000


	//----- nvinfo : EIATTR_MAXREG_COUNT
	.align		4
        /*003c*/ 	.byte	0x03, 0x1b
        /*003e*/ 	.short	0x00ff


	//----- nvinfo : EIATTR_MERCURY_ISA_VERSION
	.align		4
        /*0040*/ 	.byte	0x03, 0x5f
        /*0042*/ 	.short	0x0101


	//----- nvinfo : EIATTR_VRC_CTA_INIT_COUNT
	.align		4
        /*0044*/ 	.byte	0x02, 0x4a
	.zero		1
	.zero		1


	//----- nvinfo : EIATTR_EXIT_INSTR_OFFSETS
	.align		4
        /*0048*/ 	.byte	0x04, 0x1c
        /*004a*/ 	.short	(.L_15 - .L_14)


	//   ....[0]....
.L_14:
        /*004c*/ 	.word	0x00000010


	//----- nvinfo : EIATTR_CBANK_PARAM_SIZE
	.align		4
.L_15:
        /*0050*/ 	.byte	0x03, 0x19
        /*0052*/ 	.short	0x0014


	//----- nvinfo : EIATTR_PARAM_CBANK
	.align		4
        /*0054*/ 	.byte	0x04, 0x0a
        /*0056*/ 	.short	(.L_17 - .L_16)
	.align		4
.L_16:
        /*0058*/ 	.word	index@(.nv.constant0._Z4testPiS_i)
        /*005c*/ 	.short	0x0380
        /*005e*/ 	.short	0x0014


	//----- nvinfo : EIATTR_SW_WAR
	.align		4
.L_17:
        /*0060*/ 	.byte	0x04, 0x36
        /*0062*/ 	.short	(.L_19 - .L_18)
.L_18:
        /*0064*/ 	.word	0x00000008
.L_19:


//--------------------- .nv.callgraph             --------------------------
	.section	.nv.callgraph,"",@"SHT_CUDA_CALLGRAPH"
	.align	4
	.sectionentsize	8
	.align		4
        /*0000*/ 	.word	0x00000000
	.align		4
        /*0004*/ 	.word	0xffffffff
	.align		4
        /*0008*/ 	.word	0x00000000
	.align		4
        /*000c*/ 	.word	0xfffffffe
	.align		4
        /*0010*/ 	.word	0x00000000
	.align		4
        /*0014*/ 	.word	0xfffffffd
	.align		4
        /*0018*/ 	.word	0x00000000
	.align		4
        /*001c*/ 	.word	0xfffffffc


//--------------------- .text._Z4testPiS_i        --------------------------
	.section	.text._Z4testPiS_i,"ax",@progbits
	.align	128
        .global         _Z4testPiS_i
        .type           _Z4testPiS_i,@function
        .size           _Z4testPiS_i,(.L_x_1 - _Z4testPiS_i)
        .other          _Z4testPiS_i,@"STO_CUDA_ENTRY STV_DEFAULT"
_Z4testPiS_i:
.text._Z4testPiS_i:
[----:B------:R-:W-:Y:S01]  /*0000*/  LDC R1, c[0x0][0x37c] ;  /* 0x0000df00ff017b82 */ /* 0x000fe20000000800 */
[----:B------:R-:W-:Y:S05]  /*0010*/  EXIT ;  /* 0x000000000000794d */ /* 0x000fea0003800000 */
.L_x_0:
[----:B------:R-:W-:-:S00]  /*0020*/  BRA `(.L_x_0) ;  /* 0xfffffffc00fc7947 */ /* 0x000fc0000383ffff */
[----:B------:R-:W-:-:S00]  /*0030*/  NOP ;  /* 0x0000000000007918 */ /* 0x000fc00000000000 */
        /* <DEDUP_REMOVED lines=12> */
.L_x_1:


//--------------------- .nv.shared.reserved.0     --------------------------
	.section	.nv.shared.reserved.0,"aw",@nobits
	.weak		__nv_reservedSMEM_offset_0_alias
	.size		__nv_reservedSMEM_offset_0_alias, 0, 64
	.other		__nv_reservedSMEM_offset_0_alias,@"STO_CUDA_RESERVED_SHARED STV_DEFAULT"
__nv_reservedSMEM_offset_0_alias:
	.zero		0
	.zero		64


//--------------------- .nv.constant0._Z4testPiS_i --------------------------
	.section	.nv.constant0._Z4testPiS_i,"a",@progbits
	.sectionflags	@""
	.align	4
.nv.constant0._Z4testPiS_i:
	.zero		916


//--------------------- SYMBOLS --------------------------

	.type		.nv.reservedSmem.offset0,@object
	.size		.nv.reservedSmem.offset0,0x4
